        .version 3.1 
        .target sm_20
        .global .s32 b;
        .global .u16 g;

       .entry main 
       {
        .reg .u32 r1,r2,r3,r4;
        .reg .u16 s0, s1;
        .reg .pred p;


        ld.global.s32   r1, [b];
        mov.u16         s0, %tid.x;
        mov.u16         s1, %tid.y;
        add.u16         s0, s0, s1; 

        membar.gl;

        ld.global.s32   r2, [b + 8];
        add.s32         r1, r1, r2;
        st.global.s32   [b], r1;

        membar.cta;

        ld.global.s32   r2, [b + 8];
        add.s32         r1, r1, r2;
        st.global.s32   [b], r1;

        membar.sys;

        st.global.u16   [g], s0;
        exit;
        }



// ===== COMPILED SASS (sm_100) =====

	.target	sm_100

	.elftype	@"ET_EXEC"


//--------------------- .note.nv.tkinfo           --------------------------
	.section	.note.nv.tkinfo,"",@"SHT_NOTE"
	.sectionflags	@"SHF_NOTE_NV_TKINFO"
	.tkinfo
        /*0018*/ 	.word	0x00000002
        /*0030*/ 	.string	""
        /*0030*/ 	.string	"ptxas"
        /*0030*/ 	.string	"Cuda compilation tools, release 13.0, V13.0.88"
        /*0030*/ 	.string	"Build cuda_13.0.r13.0/compiler.36424714_0"
        /*0030*/ 	.string	"-arch sm_100 "



//--------------------- .note.nv.cuinfo           --------------------------
	.section	.note.nv.cuinfo,"",@"SHT_NOTE"
	.sectionflags	@"SHF_NOTE_NV_CUINFO"
        /*0018*/ 	.short	0x0002
        /*001a*/ 	.short	0x0014
        /*001c*/ 	.short	0x0082
	.zero		2


//--------------------- .nv.info                  --------------------------
	.section	.nv.info,"",@"SHT_CUDA_INFO"
	.align	4


	//----- nvinfo : EIATTR_REGCOUNT
	.align		4
        /*0000*/ 	.byte	0x04, 0x2f
        /*0002*/ 	.short	(.L_3 - .L_2)
	.align		4
.L_2:
        /*0004*/ 	.word	index@(main)
        /*0008*/ 	.word	0x0000000e


	//----- nvinfo : EIATTR_FRAME_SIZE
	.align		4
.L_3:
        /*000c*/ 	.byte	0x04, 0x11
        /*000e*/ 	.short	(.L_5 - .L_4)
	.align		4
.L_4:
        /*0010*/ 	.word	index@(main)
        /*0014*/ 	.word	0x00000000


	//----- nvinfo : EIATTR_MIN_STACK_SIZE
	.align		4
.L_5:
        /*0018*/ 	.byte	0x04, 0x12
        /*001a*/ 	.short	(.L_7 - .L_6)
	.align		4
.L_6:
        /*001c*/ 	.word	index@(main)
        /*0020*/ 	.word	0x00000000
.L_7:


//--------------------- .nv.compat                --------------------------
	.section	.nv.compat,"",@"SHT_CUDA_COMPAT_INFO"
	.align	4
        /*0000*/ 	.byte	0x02, 0x09, 0x00, 0x00, 0x02, 0x02, 0x01, 0x00, 0x02, 0x05, 0x05, 0x00, 0x03, 0x07, 0x01, 0x01
        /*0010*/ 	.byte	0x02, 0x03, 0x00, 0x00, 0x02, 0x06, 0x01, 0x00, 0x04, 0x0b, 0x08, 0x00, 0x09, 0x00, 0x00, 0x00
        /*0020*/ 	.byte	0x00, 0x00, 0x00, 0x00


//--------------------- .nv.info.main             --------------------------
	.section	.nv.info.main,"",@"SHT_CUDA_INFO"
	.sectionflags	@""
	.align	4


	//----- nvinfo : EIATTR_CUDA_API_VERSION
	.align		4
        /*0000*/ 	.byte	0x04, 0x37
        /*0002*/ 	.short	(.L_9 - .L_8)
.L_8:
        /*0004*/ 	.word	0x00000082


	//----- nvinfo : EIATTR_SPARSE_MMA_MASK
	.align		4
.L_9:
        /*0008*/ 	.byte	0x03, 0x50
        /*000a*/ 	.short	0x0000


	//----- nvinfo : EIATTR_MAXREG_COUNT
	.align		4
        /*000c*/ 	.byte	0x03, 0x1b
        /*000e*/ 	.short	0x00ff


	//----- nvinfo : EIATTR_MERCURY_ISA_VERSION
	.align		4
        /*0010*/ 	.byte	0x03, 0x5f
        /*0012*/ 	.short	0x0101


	//----- nvinfo : EIATTR_VRC_CTA_INIT_COUNT
	.align		4
        /*0014*/ 	.byte	0x02, 0x4a
	.zero		1
	.zero		1


	//----- nvinfo : EIATTR_EXIT_INSTR_OFFSETS
	.align		4
        /*0018*/ 	.byte	0x04, 0x1c
        /*001a*/ 	.short	(.L_11 - .L_10)


	//   ....[0]....
.L_10:
        /*001c*/ 	.word	0x00000180


	//----- nvinfo : EIATTR_SW_WAR
	.align		4
.L_11:
        /*0020*/ 	.byte	0x04, 0x36
        /*0022*/ 	.short	(.L_13 - .L_12)
.L_12:
        /*0024*/ 	.word	0x00000008
.L_13:


//--------------------- .nv.callgraph             --------------------------
	.section	.nv.callgraph,"",@"SHT_CUDA_CALLGRAPH"
	.align	4
	.sectionentsize	8
	.align		4
        /*0000*/ 	.word	0x00000000
	.align		4
        /*0004*/ 	.word	0xffffffff
	.align		4
        /*0008*/ 	.word	0x00000000
	.align		4
        /*000c*/ 	.word	0xfffffffe
	.align		4
        /*0010*/ 	.word	0x00000000
	.align		4
        /*0014*/ 	.word	0xfffffffd
	.align		4
        /*0018*/ 	.word	0x00000000
	.align		4
        /*001c*/ 	.word	0xfffffffc


//--------------------- .nv.constant4             --------------------------
	.section	.nv.constant4,"a",@progbits
	.align	8
	.align		8
.nv.constant4:
        /*0000*/ 	.dword	b
	.align		8
        /*0008*/ 	.dword	g


//--------------------- .text.main                --------------------------
	.section	.text.main,"ax",@progbits
	.align	128
.text.main:
        .type           main,@function
        .size           main,(.L_x_1 - main)
        .other          main,@"STO_CUDA_ENTRY STV_DEFAULT"
main:
[----:B------:R-:W-:Y:S08]  /*0000*/  LDC R1, c[0x0][0x37c] ;  /* 0x0000df00ff017b82 */ /* 0x000ff00000000800 */
[----:B------:R-:W0:Y:S01]  /*0010*/  LDC.64 R2, c[0x4][RZ] ;  /* 0x01000000ff027b82 */ /* 0x000e220000000a00 */
[----:B------:R-:W0:Y:S02]  /*0020*/  LDCU.64 UR4, c[0x0][0x358] ;  /* 0x00006b00ff0477ac */ /* 0x000e240008000a00 */
[----:B0-----:R-:W2:Y:S01]  /*0030*/  LDG.E R0, desc[UR4][R2.64] ;  /* 0x0000000402007981 */ /* 0x001ea2000c1e1900 */
[----:B------:R-:W-:Y:S06]  /*0040*/  MEMBAR.SC.GPU ;  /* 0x0000000000007992 */ /* 0x000fec0000002000 */
[----:B------:R-:W-:-:S00]  /*0050*/  ERRBAR ;  /* 0x00000000000079ab */ /* 0x000fc00000000000 */
[----:B------:R-:W-:Y:S06]  /*0060*/  CGAERRBAR ;  /* 0x00000000000075ab */ /* 0x000fec0000000000 */
[----:B------:R-:W-:Y:S04]  /*0070*/  CCTL.IVALL ;  /* 0x00000000ff00798f */ /* 0x000fe80002000000 */
[----:B------:R-:W2:Y:S02]  /*0080*/  LDG.E R5, desc[UR4][R2.64+0x8] ;  /* 0x0000080402057981 */ /* 0x000ea4000c1e1900 */
[----:B--2---:R-:W-:-:S05]  /*0090*/  IADD3 R7, PT, PT, R0, R5, RZ ;  /* 0x0000000500077210 */ /* 0x004fca0007ffe0ff */
[----:B------:R0:W-:Y:S01]  /*00a0*/  STG.E desc[UR4][R2.64], R7 ;  /* 0x0000000702007986 */ /* 0x0001e2000c101904 */
[----:B------:R1:W-:Y:S06]  /*00b0*/  MEMBAR.SC.CTA ;  /* 0x0000000000007992 */ /* 0x0003ec0000000000 */
[----:B-1----:R-:W2:Y:S01]  /*00c0*/  LDG.E R0, desc[UR4][R2.64+0x8] ;  /* 0x0000080402007981 */ /* 0x002ea2000c1e1900 */
[----:B------:R-:W1:Y:S01]  /*00d0*/  LDC.64 R4, c[0x4][0x8] ;  /* 0x01000200ff047b82 */ /* 0x000e620000000a00 */
[----:B------:R-:W0:Y:S01]  /*00e0*/  S2R R6, SR_TID.X ;  /* 0x0000000000067919 */ /* 0x000e220000002100 */
[----:B------:R-:W0:Y:S01]  /*00f0*/  S2R R11, SR_TID.Y ;  /* 0x00000000000b7919 */ /* 0x000e220000002200 */
[----:B--2---:R-:W-:-:S02]  /*0100*/  IADD3 R9, PT, PT, R7, R0, RZ ;  /* 0x0000000007097210 */ /* 0x004fc40007ffe0ff */
[----:B0-----:R-:W-:-:S03]  /*0110*/  IADD3 R7, PT, PT, R6, R11, RZ ;  /* 0x0000000b06077210 */ /* 0x001fc60007ffe0ff */
[----:B------:R-:W-:Y:S01]  /*0120*/  STG.E desc[UR4][R2.64], R9 ;  /* 0x0000000902007986 */ /* 0x000fe2000c101904 */
[----:B------:R-:W-:Y:S06]  /*0130*/  MEMBAR.SC.SYS ;  /* 0x0000000000007992 */ /* 0x000fec0000003000 */
[----:B------:R-:W-:-:S00]  /*0140*/  ERRBAR ;  /* 0x00000000000079ab */ /* 0x000fc00000000000 */
[----:B------:R-:W-:Y:S06]  /*0150*/  CGAERRBAR ;  /* 0x00000000000075ab */ /* 0x000fec0000000000 */
[----:B------:R-:W-:Y:S04]  /*0160*/  CCTL.IVALL ;  /* 0x00000000ff00798f */ /* 0x000fe80002000000 */
[----:B-1----:R-:W-:Y:S01]  /*0170*/  STG.E.U16 desc[UR4][R4.64], R7 ;  /* 0x0000000704007986 */ /* 0x002fe2000c101504 */
[----:B------:R-:W-:Y:S05]  /*0180*/  EXIT ;  /* 0x000000000000794d */ /* 0x000fea0003800000 */
.L_x_0:
[----:B------:R-:W-:-:S00]  /*0190*/  BRA `(.L_x_0) ;  /* 0xfffffffc00fc7947 */ /* 0x000fc0000383ffff */
[----:B------:R-:W-:-:S00]  /*01a0*/  NOP ;  /* 0x0000000000007918 */ /* 0x000fc00000000000 */
        /* <DEDUP_REMOVED lines=13> */
.L_x_1:


//--------------------- .nv.shared.reserved.0     --------------------------
	.section	.nv.shared.reserved.0,"aw",@nobits
	.weak		__nv_reservedSMEM_offset_0_alias
	.size		__nv_reservedSMEM_offset_0_alias, 0, 64
	.other		__nv_reservedSMEM_offset_0_alias,@"STO_CUDA_RESERVED_SHARED STV_DEFAULT"
__nv_reservedSMEM_offset_0_alias:
	.zero		0
	.zero		64


//--------------------- .nv.global                --------------------------
	.section	.nv.global,"aw",@nobits
	.align	4
.nv.global:
	.type		b,@object
	.size		b,(g - b)
b:
	.zero		4
	.type		g,@object
	.size		g,(.L_1 - g)
g:
	.zero		2
.L_1:


//--------------------- .nv.constant0.main        --------------------------
	.section	.nv.constant0.main,"a",@progbits
	.sectionflags	@""
	.align	4
.nv.constant0.main:
	.zero		896


//--------------------- SYMBOLS --------------------------

	.type		.nv.reservedSmem.offset0,@object
	.size		.nv.reservedSmem.offset0,0x4
